	.headerflags	@"EF_CUDA_TEXMODE_UNIFIED EF_CUDA_64BIT_ADDRESS EF_CUDA_ACCELERATORS EF_CUDA_SM90 EF_CUDA_VIRTUAL_SM(EF_CUDA_SM90)"
	.elftype	@"ET_EXEC"


//--------------------- .nv.info                  --------------------------
	.section	.nv.info,"",@"SHT_CUDA_INFO"
	.align	4


	//----- nvinfo : EIATTR_REGCOUNT
	.align		4
        /*0000*/ 	.byte	0x04, 0x2f
        /*0002*/ 	.short	(.L_3 - .L_2)
	.align		4
.L_2:
        /*0004*/ 	.word	index@(triton_poi_fused__native_batch_norm_legit_no_training_cat_relu_19)
        /*0008*/ 	.word	0x0000001c


	//----- nvinfo : EIATTR_MIN_STACK_SIZE
	.align		4
.L_3:
        /*000c*/ 	.byte	0x04, 0x12
        /*000e*/ 	.short	(.L_5 - .L_4)
	.align		4
.L_4:
        /*0010*/ 	.word	index@(triton_poi_fused__native_batch_norm_legit_no_training_cat_relu_19)
        /*0014*/ 	.word	0x00000000


	//----- nvinfo : EIATTR_FRAME_SIZE
	.align		4
.L_5:
        /*0018*/ 	.byte	0x04, 0x11
        /*001a*/ 	.short	(.L_7 - .L_6)
	.align		4
.L_6:
        /*001c*/ 	.word	index@(triton_poi_fused__native_batch_norm_legit_no_training_cat_relu_19)
        /*0020*/ 	.word	0x00000000


	//----- nvinfo : EIATTR_MIN_STACK_SIZE
	.align		4
.L_7:
        /*0024*/ 	.byte	0x04, 0x12
        /*0026*/ 	.short	(.L_9 - .L_8)
	.align		4
.L_8:
        /*0028*/ 	.word	index@(triton_poi_fused__native_batch_norm_legit_no_training_cat_relu_19)
        /*002c*/ 	.word	0x00000000
.L_9:


//--------------------- .nv.info.triton_poi_fused__native_batch_norm_legit_no_training_cat_relu_19 --------------------------
	.section	.nv.info.triton_poi_fused__native_batch_norm_legit_no_training_cat_relu_19,"",@"SHT_CUDA_INFO"
	.sectionflags	@""
	.align	4


	//----- nvinfo : EIATTR_CUDA_API_VERSION
	.align		4
        /*0000*/ 	.byte	0x04, 0x37
        /*0002*/ 	.short	(.L_11 - .L_10)
.L_10:
        /*0004*/ 	.word	0x0000007c


	//----- nvinfo : EIATTR_KPARAM_INFO
	.align		4
.L_11:
        /*0008*/ 	.byte	0x04, 0x17
        /*000a*/ 	.short	(.L_13 - .L_12)
.L_12:
        /*000c*/ 	.word	0x00000000
        /*0010*/ 	.short	0x0008
        /*0012*/ 	.short	0x0040
        /*0014*/ 	.byte	0x00, 0xf0, 0x11, 0x00


	//----- nvinfo : EIATTR_KPARAM_INFO
	.align		4
.L_13:
        /*0018*/ 	.byte	0x04, 0x17
        /*001a*/ 	.short	(.L_15 - .L_14)
.L_14:
        /*001c*/ 	.word	0x00000000
        /*0020*/ 	.short	0x0007
        /*0022*/ 	.short	0x0038
        /*0024*/ 	.byte	0x00, 0xf4, 0x21, 0x00


	//----- nvinfo : EIATTR_KPARAM_INFO
	.align		4
.L_15:
        /*0028*/ 	.byte	0x04, 0x17
        /*002a*/ 	.short	(.L_17 - .L_16)
.L_16:
        /*002c*/ 	.word	0x00000000
        /*0030*/ 	.short	0x0006
        /*0032*/ 	.short	0x0030
        /*0034*/ 	.byte	0x00, 0xf4, 0x21, 0x00


	//----- nvinfo : EIATTR_KPARAM_INFO
	.align		4
.L_17:
        /*0038*/ 	.byte	0x04, 0x17
        /*003a*/ 	.short	(.L_19 - .L_18)
.L_18:
        /*003c*/ 	.word	0x00000000
        /*0040*/ 	.short	0x0005
        /*0042*/ 	.short	0x0028
        /*0044*/ 	.byte	0x00, 0xf4, 0x21, 0x00


	//----- nvinfo : EIATTR_KPARAM_INFO
	.align		4
.L_19:
        /*0048*/ 	.byte	0x04, 0x17
        /*004a*/ 	.short	(.L_21 - .L_20)
.L_20:
        /*004c*/ 	.word	0x00000000
        /*0050*/ 	.short	0x0004
        /*0052*/ 	.short	0x0020
        /*0054*/ 	.byte	0x00, 0xf4, 0x21, 0x00


	//----- nvinfo : EIATTR_KPARAM_INFO
	.align		4
.L_21:
        /*0058*/ 	.byte	0x04, 0x17
        /*005a*/ 	.short	(.L_23 - .L_22)
.L_22:
        /*005c*/ 	.word	0x00000000
        /*0060*/ 	.short	0x0003
        /*0062*/ 	.short	0x0018
        /*0064*/ 	.byte	0x00, 0xf4, 0x21, 0x00


	//----- nvinfo : EIATTR_KPARAM_INFO
	.align		4
.L_23:
        /*0068*/ 	.byte	0x04, 0x17
        /*006a*/ 	.short	(.L_25 - .L_24)
.L_24:
        /*006c*/ 	.word	0x00000000
        /*0070*/ 	.short	0x0002
        /*0072*/ 	.short	0x0010
        /*0074*/ 	.byte	0x00, 0xf4, 0x21, 0x00


	//----- nvinfo : EIATTR_KPARAM_INFO
	.align		4
.L_25:
        /*0078*/ 	.byte	0x04, 0x17
        /*007a*/ 	.short	(.L_27 - .L_26)
.L_26:
        /*007c*/ 	.word	0x00000000
        /*0080*/ 	.short	0x0001
        /*0082*/ 	.short	0x0008
        /*0084*/ 	.byte	0x00, 0xf4, 0x21, 0x00


	//----- nvinfo : EIATTR_KPARAM_INFO
	.align		4
.L_27:
        /*0088*/ 	.byte	0x04, 0x17
        /*008a*/ 	.short	(.L_29 - .L_28)
.L_28:
        /*008c*/ 	.word	0x00000000
        /*0090*/ 	.short	0x0000
        /*0092*/ 	.short	0x0000
        /*0094*/ 	.byte	0x00, 0xf4, 0x21, 0x00


	//----- nvinfo : EIATTR_SPARSE_MMA_MASK
	.align		4
.L_29:
        /*0098*/ 	.byte	0x03, 0x50
        /*009a*/ 	.short	0x0000


	//----- nvinfo : EIATTR_MAXREG_COUNT
	.align		4
        /*009c*/ 	.byte	0x03, 0x1b
        /*009e*/ 	.short	0x00ff


	//----- nvinfo : EIATTR_EXIT_INSTR_OFFSETS
	.align		4
        /*00a0*/ 	.byte	0x04, 0x1c
        /*00a2*/ 	.short	(.L_31 - .L_30)


	//   ....[0]....
.L_30:
        /*00a4*/ 	.word	0x00000680


	//   ....[1]....
        /*00a8*/ 	.word	0x000006a0


	//----- nvinfo : EIATTR_REQNTID
	.align		4
.L_31:
        /*00ac*/ 	.byte	0x04, 0x10
        /*00ae*/ 	.short	(.L_33 - .L_32)
.L_32:
        /*00b0*/ 	.word	0x00000080
        /*00b4*/ 	.word	0x00000001
        /*00b8*/ 	.word	0x00000001


	//----- nvinfo : EIATTR_CBANK_PARAM_SIZE
	.align		4
.L_33:
        /*00bc*/ 	.byte	0x03, 0x19
        /*00be*/ 	.short	0x0044


	//----- nvinfo : EIATTR_PARAM_CBANK
	.align		4
        /*00c0*/ 	.byte	0x04, 0x0a
        /*00c2*/ 	.short	(.L_35 - .L_34)
	.align		4
.L_34:
        /*00c4*/ 	.word	index@(.nv.constant0.triton_poi_fused__native_batch_norm_legit_no_training_cat_relu_19)
        /*00c8*/ 	.short	0x0210
        /*00ca*/ 	.short	0x0044


	//----- nvinfo : EIATTR_SW_WAR
	.align		4
.L_35:
        /*00cc*/ 	.byte	0x04, 0x36
        /*00ce*/ 	.short	(.L_37 - .L_36)
.L_36:
        /*00d0*/ 	.word	0x00000008
.L_37:


//--------------------- .nv.callgraph             --------------------------
	.section	.nv.callgraph,"",@"SHT_CUDA_CALLGRAPH"
	.align	4
	.sectionentsize	8
	.align		4
        /*0000*/ 	.word	0x00000000
	.align		4
        /*0004*/ 	.word	0xffffffff
	.align		4
        /*0008*/ 	.word	0x00000000
	.align		4
        /*000c*/ 	.word	0xfffffffe
	.align		4
        /*0010*/ 	.word	0x00000000
	.align		4
        /*0014*/ 	.word	0xfffffffd
	.align		4
        /*0018*/ 	.word	0x00000000
	.align		4
        /*001c*/ 	.word	0xfffffffc


//--------------------- .nv.constant4             --------------------------
	.section	.nv.constant4,"a",@progbits
	.align	8
	.align		8
.nv.constant4:
        /*0000*/ 	.dword	_$_str
	.align		8
        /*0008*/ 	.dword	_$_str_$_2


//--------------------- .text.triton_poi_fused__native_batch_norm_legit_no_training_cat_relu_19 --------------------------
	.section	.text.triton_poi_fused__native_batch_norm_legit_no_training_cat_relu_19,"ax",@progbits
	.align	128
        .global         triton_poi_fused__native_batch_norm_legit_no_training_cat_relu_19
        .type           triton_poi_fused__native_batch_norm_legit_no_training_cat_relu_19,@function
        .size           triton_poi_fused__native_batch_norm_legit_no_training_cat_relu_19,(.L_x_1 - triton_poi_fused__native_batch_norm_legit_no_training_cat_relu_19)
        .other          triton_poi_fused__native_batch_norm_legit_no_training_cat_relu_19,@"STO_CUDA_ENTRY STV_DEFAULT"
triton_poi_fused__native_batch_norm_legit_no_training_cat_relu_19:
.text.triton_poi_fused__native_batch_norm_legit_no_training_cat_relu_19:
[----:B------:R-:W0:Y:S01]  /*0000*/  LDC R1, c[0x0][0x28] ;  /* 0x00000a00ff017b82 */ /* 0x000e220000000800 */
[----:B------:R-:W1:Y:S07]  /*0010*/  S2R R0, SR_TID.X ;  /* 0x0000000000007919 */ /* 0x000e6e0000002100 */
[----:B------:R-:W2:Y:S01]  /*0020*/  LDC.64 R4, c[0x0][0x228] ;  /* 0x00008a00ff047b82 */ /* 0x000ea20000000a00 */
[----:B------:R-:W-:Y:S01]  /*0030*/  IMAD.MOV.U32 R6, RZ, RZ, RZ ;  /* 0x000000ffff067224 */ /* 0x000fe200078e00ff */
[----:B------:R-:W-:Y:S01]  /*0040*/  ULDC.64 UR4, c[0x0][0x208] ;  /* 0x0000820000047ab9 */ /* 0x000fe20000000a00 */
[----:B------:R-:W3:Y:S01]  /*0050*/  S2R R3, SR_CTAID.X ;  /* 0x0000000000037919 */ /* 0x000ee20000002500 */
[----:B------:R-:W-:Y:S01]  /*0060*/  HFMA2.MMA R10, -RZ, RZ, 0, 0 ;  /* 0x00000000ff0a7435 */ /* 0x000fe200000001ff */
[----:B------:R-:W-:-:S03]  /*0070*/  ULDC.64 UR6, c[0x0][0x218] ;  /* 0x0000860000067ab9 */ /* 0x000fc60000000a00 */
[----:B------:R-:W4:Y:S01]  /*0080*/  LDC.64 R14, c[0x0][0x220] ;  /* 0x00008800ff0e7b82 */ /* 0x000f220000000a00 */
[----:B-1----:R-:W-:-:S05]  /*0090*/  IMAD.SHL.U32 R0, R0, 0x2, RZ ;  /* 0x0000000200007824 */ /* 0x002fca00078e00ff */
[----:B------:R-:W-:-:S05]  /*00a0*/  LOP3.LUT R0, R0, 0xfe, RZ, 0xc0, !PT ;  /* 0x000000fe00007812 */ /* 0x000fca00078ec0ff */
[----:B---3--:R-:W-:-:S05]  /*00b0*/  IMAD R0, R3, 0x100, R0 ;  /* 0x0000010003007824 */ /* 0x008fca00078e0200 */
[----:B------:R-:W-:Y:S02]  /*00c0*/  SHF.R.S32.HI R3, RZ, 0x1f, R0 ;  /* 0x0000001fff037819 */ /* 0x000fe40000011400 */
[----:B------:R-:W-:Y:S02]  /*00d0*/  ISETP.GE.AND P0, PT, R0, 0xa400, PT ;  /* 0x0000a4000000780c */ /* 0x000fe40003f06270 */
[----:B------:R-:W-:-:S04]  /*00e0*/  LEA.HI R3, R3, R0, RZ, 0x6 ;  /* 0x0000000003037211 */ /* 0x000fc800078f30ff */
[----:B------:R-:W-:-:S05]  /*00f0*/  SHF.R.S32.HI R11, RZ, 0x6, R3 ;  /* 0x00000006ff0b7819 */ /* 0x000fca0000011403 */
[----:B------:R-:W-:-:S05]  /*0100*/  IMAD.HI R2, R11, 0x63e7063f, RZ ;  /* 0x63e7063f0b027827 */ /* 0x000fca00078e02ff */
[----:B------:R-:W-:-:S04]  /*0110*/  SHF.R.U32.HI R7, RZ, 0x1f, R2 ;  /* 0x0000001fff077819 */ /* 0x000fc80000011602 */
[----:B------:R-:W-:-:S05]  /*0120*/  LEA.HI.SX32 R2, R2, R7, 0x1a ;  /* 0x0000000702027211 */ /* 0x000fca00078fd2ff */
[----:B------:R-:W-:-:S04]  /*0130*/  IMAD R11, R2, -0xa4, R11 ;  /* 0xffffff5c020b7824 */ /* 0x000fc800078e020b */
[----:B--2---:R-:W-:-:S05]  /*0140*/  IMAD.WIDE R4, R11, 0x4, R4 ;  /* 0x000000040b047825 */ /* 0x004fca00078e0204 */
[----:B------:R-:W2:Y:S01]  /*0150*/  @!P0 LDG.E.EL R6, desc[UR4][R4.64] ;  /* 0x0000000404068981 */ /* 0x000ea2000c2e1900 */
[----:B------:R-:W-:-:S03]  /*0160*/  IMAD.HI R2, R0, 0x63e7063f, RZ ;  /* 0x63e7063f00027827 */ /* 0x000fc600078e02ff */
[----:B------:R1:W3:Y:S01]  /*0170*/  @!P0 LDG.E.EL R10, desc[UR4][R4.64] ;  /* 0x00000004040a8981 */ /* 0x0002e2000c2e1900 */
[----:B------:R-:W-:Y:S01]  /*0180*/  IMAD.SHL.U32 R8, R11, 0x40, RZ ;  /* 0x000000400b087824 */ /* 0x000fe200078e00ff */
[----:B------:R-:W-:-:S04]  /*0190*/  SHF.R.U32.HI R7, RZ, 0x1f, R2 ;  /* 0x0000001fff077819 */ /* 0x000fc80000011602 */
[----:B------:R-:W-:Y:S02]  /*01a0*/  LEA.HI.SX32 R17, R2, R7, 0x14 ;  /* 0x0000000702117211 */ /* 0x000fe400078fa2ff */
[----:B------:R-:W-:Y:S02]  /*01b0*/  LOP3.LUT R7, R3, 0xffffffc0, RZ, 0xc0, !PT ;  /* 0xffffffc003077812 */ /* 0x000fe400078ec0ff */
[----:B------:R-:W5:Y:S01]  /*01c0*/  LDC.64 R2, c[0x0][0x210] ;  /* 0x00008400ff027b82 */ /* 0x000f620000000a00 */
[C---:B------:R-:W-:Y:S02]  /*01d0*/  IMAD R9, R17.reuse, 0x300, RZ ;  /* 0x0000030011097824 */ /* 0x040fe400078e02ff */
[----:B------:R-:W-:Y:S02]  /*01e0*/  IMAD.IADD R7, R0, 0x1, -R7 ;  /* 0x0000000100077824 */ /* 0x000fe400078e0a07 */
[----:B-1----:R-:W-:Y:S01]  /*01f0*/  IMAD R4, R17, -0x2900, R0 ;  /* 0xffffd70011047824 */ /* 0x002fe200078e0200 */
[----:B------:R-:W-:-:S02]  /*0200*/  SHF.R.S32.HI R13, RZ, 0x1f, R9 ;  /* 0x0000001fff0d7819 */ /* 0x000fc40000011409 */
[----:B------:R-:W-:Y:S01]  /*0210*/  IADD3 R18, P1, P2, R8, R7, R9 ;  /* 0x0000000708127210 */ /* 0x000fe20007a3e009 */
[----:B------:R-:W-:Y:S01]  /*0220*/  IMAD R25, R17, 0x2600, R4 ;  /* 0x0000260011197824 */ /* 0x000fe200078e0204 */
[----:B------:R-:W-:Y:S02]  /*0230*/  SHF.R.S32.HI R8, RZ, 0x1f, R8 ;  /* 0x0000001fff087819 */ /* 0x000fe40000011408 */
[----:B------:R-:W-:Y:S02]  /*0240*/  CS2R R4, SRZ ;  /* 0x0000000000047805 */ /* 0x000fe4000001ff00 */
[----:B------:R-:W-:Y:S02]  /*0250*/  SHF.R.S32.HI R7, RZ, 0x1f, R7 ;  /* 0x0000001fff077819 */ /* 0x000fe40000011407 */
[----:B------:R-:W-:Y:S02]  /*0260*/  LEA R16, P3, R18, UR6, 0x2 ;  /* 0x0000000612107c11 */ /* 0x000fe4000f8610ff */
[----:B------:R-:W-:-:S02]  /*0270*/  IADD3.X R7, R8, R7, R13, P1, P2 ;  /* 0x0000000708077210 */ /* 0x000fc40000fe440d */
[----:B------:R-:W1:Y:S01]  /*0280*/  LDC.64 R12, c[0x0][0x230] ;  /* 0x00008c00ff0c7b82 */ /* 0x000e620000000a00 */
[C---:B------:R-:W-:Y:S02]  /*0290*/  ISETP.GE.AND P2, PT, R11.reuse, 0x98, PT ;  /* 0x000000980b00780c */ /* 0x040fe40003f46270 */
[----:B------:R-:W-:Y:S02]  /*02a0*/  ISETP.GT.AND P1, PT, R11, 0x97, !P0 ;  /* 0x000000970b00780c */ /* 0x000fe40004724270 */
[----:B------:R-:W-:Y:S01]  /*02b0*/  ISETP.LT.AND P4, PT, R0, 0xa400, !P2 ;  /* 0x0000a4000000780c */ /* 0x000fe20005781270 */
[----:B-----5:R-:W-:Y:S01]  /*02c0*/  IMAD.WIDE R24, R25, 0x4, R2 ;  /* 0x0000000419187825 */ /* 0x020fe200078e0202 */
[----:B------:R-:W-:Y:S01]  /*02d0*/  CS2R R2, SRZ ;  /* 0x0000000000027805 */ /* 0x000fe2000001ff00 */
[----:B------:R-:W5:Y:S01]  /*02e0*/  LDC.64 R8, c[0x0][0x238] ;  /* 0x00008e00ff087b82 */ /* 0x000f620000000a00 */
[----:B------:R-:W-:Y:S01]  /*02f0*/  LEA.HI.X R17, R18, UR7, R7, 0x2, P3 ;  /* 0x0000000712117c11 */ /* 0x000fe200098f1407 */
[----:B----4-:R-:W-:Y:S01]  /*0300*/  IMAD.WIDE R22, R11, 0x4, R14 ;  /* 0x000000040b167825 */ /* 0x010fe200078e020e */
[----:B------:R-:W-:-:S02]  /*0310*/  MOV R7, RZ ;  /* 0x000000ff00077202 */ /* 0x000fc40000000f00 */
[----:B------:R-:W-:-:S03]  /*0320*/  CS2R R14, SRZ ;  /* 0x00000000000e7805 */ /* 0x000fc6000001ff00 */
[----:B------:R-:W4:Y:S04]  /*0330*/  @P1 LDG.E.64 R4, desc[UR4][R16.64+-0x9800] ;  /* 0xff68000410041981 */ /* 0x000f28000c1e1b00 */
[----:B------:R-:W4:Y:S01]  /*0340*/  @P4 LDG.E.64 R2, desc[UR4][R24.64] ;  /* 0x0000000418024981 */ /* 0x000f22000c1e1b00 */
[----:B-1----:R-:W-:-:S03]  /*0350*/  IMAD.WIDE R12, R11, 0x4, R12 ;  /* 0x000000040b0c7825 */ /* 0x002fc600078e020c */
[----:B------:R-:W4:Y:S04]  /*0360*/  @!P0 LDG.E.EL R7, desc[UR4][R22.64] ;  /* 0x0000000416078981 */ /* 0x000f28000c2e1900 */
[----:B------:R-:W4:Y:S01]  /*0370*/  @!P0 LDG.E.EL R14, desc[UR4][R22.64] ;  /* 0x00000004160e8981 */ /* 0x000f22000c2e1900 */
[----:B-----5:R-:W-:Y:S01]  /*0380*/  IMAD.WIDE R8, R11, 0x4, R8 ;  /* 0x000000040b087825 */ /* 0x020fe200078e0208 */
[----:B------:R-:W-:-:S03]  /*0390*/  HFMA2.MMA R11, -RZ, RZ, 0, 0 ;  /* 0x00000000ff0b7435 */ /* 0x000fc600000001ff */
[----:B------:R-:W-:Y:S01]  /*03a0*/  IMAD.MOV.U32 R20, RZ, RZ, RZ ;  /* 0x000000ffff147224 */ /* 0x000fe200078e00ff */
[----:B------:R-:W5:Y:S01]  /*03b0*/  @!P0 LDG.E.EL R15, desc[UR4][R8.64] ;  /* 0x00000004080f8981 */ /* 0x000f62000c2e1900 */
[----:B------:R-:W-:-:S04]  /*03c0*/  IMAD.MOV.U32 R18, RZ, RZ, RZ ;  /* 0x000000ffff127224 */ /* 0x000fc800078e00ff */
[----:B------:R-:W5:Y:S04]  /*03d0*/  @!P0 LDG.E.EL R20, desc[UR4][R12.64] ;  /* 0x000000040c148981 */ /* 0x000f68000c2e1900 */
[----:B------:R1:W5:Y:S04]  /*03e0*/  @!P0 LDG.E.EL R18, desc[UR4][R12.64] ;  /* 0x000000040c128981 */ /* 0x000368000c2e1900 */
[----:B------:R1:W5:Y:S01]  /*03f0*/  @!P0 LDG.E.EL R11, desc[UR4][R8.64] ;  /* 0x00000004080b8981 */ /* 0x000362000c2e1900 */
[----:B------:R-:W-:Y:S01]  /*0400*/  IMAD.MOV.U32 R21, RZ, RZ, 0x3e800000 ;  /* 0x3e800000ff157424 */ /* 0x000fe200078e00ff */
[----:B01----:R-:W0:Y:S08]  /*0410*/  LDC.64 R12, c[0x0][0x240] ;  /* 0x00009000ff0c7b82 */ /* 0x003e300000000a00 */
[----:B------:R-:W1:Y:S01]  /*0420*/  LDC.64 R8, c[0x0][0x248] ;  /* 0x00009200ff087b82 */ /* 0x000e620000000a00 */
[----:B0-----:R-:W-:-:S04]  /*0430*/  IMAD.WIDE R12, R0, 0x4, R12 ;  /* 0x00000004000c7825 */ /* 0x001fc800078e020c */
[----:B-1----:R-:W-:-:S04]  /*0440*/  IMAD.WIDE R8, R0, 0x4, R8 ;  /* 0x0000000400087825 */ /* 0x002fc800078e0208 */
[----:B--2---:R-:W-:-:S04]  /*0450*/  FADD R6, R6, 9.9999997473787516356e-06 ;  /* 0x3727c5ac06067421 */ /* 0x004fc80000000000 */
[----:B------:R-:W0:Y:S01]  /*0460*/  MUFU.SQRT R16, R6 ;  /* 0x0000000600107308 */ /* 0x000e220000002000 */
[----:B---3--:R-:W-:-:S07]  /*0470*/  FADD R10, R10, 9.9999997473787516356e-06 ;  /* 0x3727c5ac0a0a7421 */ /* 0x008fce0000000000 */
[----:B------:R-:W1:Y:S01]  /*0480*/  MUFU.SQRT R17, R10 ;  /* 0x0000000a00117308 */ /* 0x000e620000002000 */
[C---:B0-----:R-:W-:Y:S02]  /*0490*/  FSETP.GT.AND P6, PT, R16.reuse, 8.50705917302346158658e+37, PT ;  /* 0x7e8000001000780b */ /* 0x041fe40003fc4000 */
[----:B------:R-:W-:Y:S02]  /*04a0*/  FSETP.GEU.AND P3, PT, R16, 1.175494350822287508e-38, PT ;  /* 0x008000001000780b */ /* 0x000fe40003f6e000 */
[----:B------:R-:W-:Y:S02]  /*04b0*/  FSEL R19, R21, 1, P6 ;  /* 0x3f80000015137808 */ /* 0x000fe40003000000 */
[----:B-1----:R-:W-:-:S07]  /*04c0*/  FSETP.GT.AND P5, PT, R17, 8.50705917302346158658e+37, PT ;  /* 0x7e8000001100780b */ /* 0x002fce0003fa4000 */
[----:B------:R-:W-:Y:S01]  /*04d0*/  @P6 FMUL R16, R16, 0.25 ;  /* 0x3e80000010106820 */ /* 0x000fe20000400000 */
[----:B------:R-:W-:-:S03]  /*04e0*/  FSETP.GEU.AND P6, PT, R17, 1.175494350822287508e-38, PT ;  /* 0x008000001100780b */ /* 0x000fc60003fce000 */
[----:B------:R-:W-:Y:S02]  /*04f0*/  @!P3 FMUL R16, R16, 16777216 ;  /* 0x4b8000001010b820 */ /* 0x000fe40000400000 */
[----:B------:R-:W-:-:S08]  /*0500*/  @P5 FMUL R17, R17, 0.25 ;  /* 0x3e80000011115820 */ /* 0x000fd00000400000 */
[----:B------:R-:W-:Y:S01]  /*0510*/  @!P6 FMUL R17, R17, 16777216 ;  /* 0x4b8000001111e820 */ /* 0x000fe20000400000 */
[----:B------:R-:W0:Y:S01]  /*0520*/  MUFU.RCP R16, R16 ;  /* 0x0000001000107308 */ /* 0x000e220000001000 */
[----:B------:R-:W-:-:S07]  /*0530*/  FSEL R6, R21, 1, P5 ;  /* 0x3f80000015067808 */ /* 0x000fce0002800000 */
[----:B------:R-:W1:Y:S01]  /*0540*/  MUFU.RCP R17, R17 ;  /* 0x0000001100117308 */ /* 0x000e620000001000 */
[----:B----4-:R-:W-:Y:S02]  /*0550*/  SEL R2, R2, RZ, P4 ;  /* 0x000000ff02027207 */ /* 0x010fe40002000000 */
[----:B------:R-:W-:Y:S01]  /*0560*/  SEL R3, R3, RZ, P4 ;  /* 0x000000ff03037207 */ /* 0x000fe20002000000 */
[----:B------:R-:W-:Y:S01]  /*0570*/  @!P3 FMUL R19, R19, 16777216 ;  /* 0x4b8000001313b820 */ /* 0x000fe20000400000 */
[----:B------:R-:W-:Y:S01]  /*0580*/  @P2 SEL R2, R4, RZ, P1 ;  /* 0x000000ff04022207 */ /* 0x000fe20000800000 */
[----:B------:R-:W-:Y:S01]  /*0590*/  @!P6 FMUL R6, R6, 16777216 ;  /* 0x4b8000000606e820 */ /* 0x000fe20000400000 */
[----:B------:R-:W-:Y:S01]  /*05a0*/  @P2 SEL R3, R5, RZ, P1 ;  /* 0x000000ff05032207 */ /* 0x000fe20000800000 */
[----:B0-----:R-:W-:Y:S02]  /*05b0*/  FMUL R16, R16, R19 ;  /* 0x0000001310107220 */ /* 0x001fe40000400000 */
[----:B------:R-:W-:-:S02]  /*05c0*/  FADD R7, R2, -R7 ;  /* 0x8000000702077221 */ /* 0x000fc40000000000 */
[----:B------:R-:W-:Y:S01]  /*05d0*/  FADD R14, R3, -R14 ;  /* 0x8000000e030e7221 */ /* 0x000fe20000000000 */
[----:B-1----:R-:W-:Y:S01]  /*05e0*/  FMUL R17, R17, R6 ;  /* 0x0000000611117220 */ /* 0x002fe20000400000 */
[----:B------:R-:W-:-:S03]  /*05f0*/  FMUL R16, R7, R16 ;  /* 0x0000001007107220 */ /* 0x000fc60000400000 */
[----:B------:R-:W-:Y:S01]  /*0600*/  FMUL R14, R14, R17 ;  /* 0x000000110e0e7220 */ /* 0x000fe20000400000 */
[----:B-----5:R-:W-:Y:S01]  /*0610*/  FFMA R15, R16, R20, R15 ;  /* 0x00000014100f7223 */ /* 0x020fe2000000000f */
[----:B------:R0:W-:Y:S02]  /*0620*/  @!P0 STG.E.64 desc[UR4][R12.64], R2 ;  /* 0x000000020c008986 */ /* 0x0001e4000c101b04 */
[----:B------:R-:W-:Y:S02]  /*0630*/  FFMA R11, R14, R18, R11 ;  /* 0x000000120e0b7223 */ /* 0x000fe4000000000b */
[----:B------:R-:W-:-:S03]  /*0640*/  FSETP.GEU.AND P1, PT, R15, RZ, PT ;  /* 0x000000ff0f00720b */ /* 0x000fc60003f2e000 */
[----:B------:R-:W-:Y:S02]  /*0650*/  FSETP.GEU.AND P2, PT, R11, RZ, PT ;  /* 0x000000ff0b00720b */ /* 0x000fe40003f4e000 */
[----:B------:R-:W-:Y:S02]  /*0660*/  FSEL R10, R15, RZ, P1 ;  /* 0x000000ff0f0a7208 */ /* 0x000fe40000800000 */
[----:B------:R-:W-:Y:S01]  /*0670*/  FSEL R11, R11, RZ, P2 ;  /* 0x000000ff0b0b7208 */ /* 0x000fe20001000000 */
[----:B0-----:R-:W-:Y:S08]  /*0680*/  @P0 EXIT ;  /* 0x000000000000094d */ /* 0x001ff00003800000 */
[----:B------:R-:W-:Y:S01]  /*0690*/  STG.E.64 desc[UR4][R8.64], R10 ;  /* 0x0000000a08007986 */ /* 0x000fe2000c101b04 */
[----:B------:R-:W-:Y:S05]  /*06a0*/  EXIT ;  /* 0x000000000000794d */ /* 0x000fea0003800000 */
.L_x_0:
[----:B------:R-:W-:-:S00]  /*06b0*/  BRA `(.L_x_0) ;  /* 0xfffffffc00fc7947 */ /* 0x000fc0000383ffff */
[----:B------:R-:W-:-:S00]  /*06c0*/  NOP ;  /* 0x0000000000007918 */ /* 0x000fc00000000000 */
        /* <DEDUP_REMOVED lines=11> */
.L_x_1:


//--------------------- .nv.global.init           --------------------------
	.section	.nv.global.init,"aw",@progbits
.nv.global.init:
	.type		_$_str,@object
	.size		_$_str,(_$_str_$_2 - _$_str)
_$_str:
        /*0000*/ 	.byte	0x5f, 0x5f, 0x43, 0x55, 0x44, 0x41, 0x5f, 0x46, 0x54, 0x5a, 0x00
	.type		_$_str_$_2,@object
	.size		_$_str_$_2,(.L_1 - _$_str_$_2)
_$_str_$_2:
        /*000b*/ 	.byte	0x5f, 0x5f, 0x43, 0x55, 0x44, 0x41, 0x5f, 0x50, 0x52, 0x45, 0x43, 0x5f, 0x53, 0x51, 0x52, 0x54
        /*001b*/ 	.byte	0x00
.L_1:


//--------------------- .nv.constant0.triton_poi_fused__native_batch_norm_legit_no_training_cat_relu_19 --------------------------
	.section	.nv.constant0.triton_poi_fused__native_batch_norm_legit_no_training_cat_relu_19,"a",@progbits
	.sectionflags	@""
	.align	4
.nv.constant0.triton_poi_fused__native_batch_norm_legit_no_training_cat_relu_19:
	.zero		596
